//
// Generated by NVIDIA NVVM Compiler
//
// Compiler Build ID: CL-36424714
// Cuda compilation tools, release 13.0, V13.0.88
// Based on NVVM 20.0.0
//

.version 9.0
.target sm_100
.address_size 64

	// .globl	_Z5girarPA3_iS0_

.visible .entry _Z5girarPA3_iS0_(
	.param .u64 .ptr .align 1 _Z5girarPA3_iS0__param_0,
	.param .u64 .ptr .align 1 _Z5girarPA3_iS0__param_1
)
{
	.reg .pred 	%p<5>;
	.reg .b32 	%r<12>;
	.reg .b64 	%rd<13>;

	ld.param.u64 	%rd1, [_Z5girarPA3_iS0__param_0];
	ld.param.u64 	%rd2, [_Z5girarPA3_iS0__param_1];
	mov.u32 	%r1, %tid.x;
	mov.u32 	%r2, %tid.y;
	setp.eq.s32 	%p1, %r1, 2;
	@%p1 bra 	$L__BB0_3;
	setp.ne.s32 	%p2, %r1, 0;
	mov.u32 	%r10, %r1;
	@%p2 bra 	$L__BB0_4;
	mov.b32 	%r10, 2;
	bra.uni 	$L__BB0_4;
$L__BB0_3:
	mov.b32 	%r10, 0;
$L__BB0_4:
	setp.eq.s32 	%p3, %r2, 2;
	@%p3 bra 	$L__BB0_7;
	setp.ne.s32 	%p4, %r2, 0;
	mov.u32 	%r11, %r2;
	@%p4 bra 	$L__BB0_8;
	mov.b32 	%r11, 2;
	bra.uni 	$L__BB0_8;
$L__BB0_7:
	mov.b32 	%r11, 0;
$L__BB0_8:
	cvta.to.global.u64 	%rd3, %rd1;
	cvta.to.global.u64 	%rd4, %rd2;
	mul.wide.u32 	%rd5, %r2, 12;
	add.s64 	%rd6, %rd3, %rd5;
	mul.wide.u32 	%rd7, %r1, 4;
	add.s64 	%rd8, %rd6, %rd7;
	ld.global.u32 	%r9, [%rd8];
	mul.wide.u32 	%rd9, %r11, 12;
	add.s64 	%rd10, %rd4, %rd9;
	mul.wide.u32 	%rd11, %r10, 4;
	add.s64 	%rd12, %rd10, %rd11;
	st.global.u32 	[%rd12], %r9;
	ret;

}
	// .globl	_Z11convolucionPA32_iPA3_iS0_
.visible .entry _Z11convolucionPA32_iPA3_iS0_(
	.param .u64 .ptr .align 1 _Z11convolucionPA32_iPA3_iS0__param_0,
	.param .u64 .ptr .align 1 _Z11convolucionPA32_iPA3_iS0__param_1,
	.param .u64 .ptr .align 1 _Z11convolucionPA32_iPA3_iS0__param_2
)
{
	.reg .pred 	%p<13>;
	.reg .b32 	%r<53>;
	.reg .b64 	%rd<23>;

	ld.param.u64 	%rd8, [_Z11convolucionPA32_iPA3_iS0__param_0];
	ld.param.u64 	%rd9, [_Z11convolucionPA32_iPA3_iS0__param_1];
	ld.param.u64 	%rd7, [_Z11convolucionPA32_iPA3_iS0__param_2];
	cvta.to.global.u64 	%rd1, %rd9;
	cvta.to.global.u64 	%rd2, %rd8;
	mov.u32 	%r21, %ctaid.y;
	shl.b32 	%r22, %r21, 4;
	mov.u32 	%r23, %tid.y;
	add.s32 	%r1, %r22, %r23;
	mov.u32 	%r24, %ctaid.x;
	shl.b32 	%r25, %r24, 4;
	mov.u32 	%r26, %tid.x;
	add.s32 	%r2, %r25, %r26;
	add.s32 	%r3, %r2, -1;
	setp.eq.s32 	%p2, %r1, 0;
	mul.wide.u32 	%rd10, %r1, 128;
	add.s64 	%rd3, %rd2, %rd10;
	mov.b32 	%r48, 0;
	@%p2 bra 	$L__BB1_4;
	add.s32 	%r27, %r1, -1;
	mul.wide.u32 	%rd11, %r27, 128;
	add.s64 	%rd4, %rd2, %rd11;
	mul.wide.s32 	%rd12, %r2, 4;
	add.s64 	%rd5, %rd4, %rd12;
	ld.global.u32 	%r28, [%rd5];
	ld.global.u32 	%r29, [%rd1+4];
	mul.lo.s32 	%r48, %r29, %r28;
	setp.lt.s32 	%p3, %r2, 1;
	@%p3 bra 	$L__BB1_3;
	mul.wide.u32 	%rd13, %r3, 4;
	add.s64 	%rd14, %rd4, %rd13;
	ld.global.u32 	%r30, [%rd14];
	ld.global.u32 	%r31, [%rd1];
	mad.lo.s32 	%r48, %r31, %r30, %r48;
	setp.gt.u32 	%p4, %r2, 30;
	@%p4 bra 	$L__BB1_5;
$L__BB1_3:
	ld.global.u32 	%r32, [%rd5+4];
	ld.global.u32 	%r33, [%rd1+8];
	mad.lo.s32 	%r48, %r33, %r32, %r48;
$L__BB1_4:
	setp.lt.s32 	%p6, %r2, 1;
	mov.pred 	%p12, 0;
	@%p6 bra 	$L__BB1_6;
$L__BB1_5:
	mul.wide.u32 	%rd15, %r3, 4;
	add.s64 	%rd16, %rd3, %rd15;
	ld.global.u32 	%r34, [%rd16];
	ld.global.u32 	%r35, [%rd1+12];
	mad.lo.s32 	%r48, %r35, %r34, %r48;
	mov.pred 	%p12, -1;
$L__BB1_6:
	mul.wide.s32 	%rd17, %r2, 4;
	add.s64 	%rd6, %rd3, %rd17;
	ld.global.u32 	%r36, [%rd6];
	ld.global.u32 	%r37, [%rd1+16];
	mad.lo.s32 	%r52, %r37, %r36, %r48;
	setp.gt.s32 	%p8, %r2, 30;
	@%p8 bra 	$L__BB1_8;
	ld.global.u32 	%r38, [%rd6+4];
	ld.global.u32 	%r39, [%rd1+20];
	mad.lo.s32 	%r52, %r39, %r38, %r52;
$L__BB1_8:
	setp.gt.u32 	%p9, %r1, 30;
	@%p9 bra 	$L__BB1_13;
	ld.global.u32 	%r40, [%rd6+128];
	ld.global.u32 	%r41, [%rd1+28];
	mad.lo.s32 	%r52, %r41, %r40, %r52;
	not.pred 	%p10, %p12;
	@%p10 bra 	$L__BB1_11;
	ld.global.u32 	%r42, [%rd6+124];
	ld.global.u32 	%r43, [%rd1+24];
	mad.lo.s32 	%r52, %r43, %r42, %r52;
$L__BB1_11:
	setp.gt.s32 	%p11, %r2, 30;
	@%p11 bra 	$L__BB1_13;
	ld.global.u32 	%r44, [%rd6+132];
	ld.global.u32 	%r45, [%rd1+32];
	mad.lo.s32 	%r52, %r45, %r44, %r52;
$L__BB1_13:
	cvta.to.global.u64 	%rd18, %rd7;
	add.s64 	%rd20, %rd18, %rd10;
	add.s64 	%rd22, %rd20, %rd17;
	st.global.u32 	[%rd22], %r52;
	ret;

}


// ===== COMPILED SASS (sm_100) =====

	.target	sm_100

	.elftype	@"ET_EXEC"


//--------------------- .note.nv.tkinfo           --------------------------
	.section	.note.nv.tkinfo,"",@"SHT_NOTE"
	.sectionflags	@"SHF_NOTE_NV_TKINFO"
	.tkinfo
        /*0018*/ 	.word	0x00000002
        /*0030*/ 	.string	""
        /*0030*/ 	.string	"ptxas"
        /*0030*/ 	.string	"Cuda compilation tools, release 13.0, V13.0.88"
        /*0030*/ 	.string	"Build cuda_13.0.r13.0/compiler.36424714_0"
        /*0030*/ 	.string	"-arch sm_100 -m 64 "



//--------------------- .note.nv.cuinfo           --------------------------
	.section	.note.nv.cuinfo,"",@"SHT_NOTE"
	.sectionflags	@"SHF_NOTE_NV_CUINFO"
        /*0018*/ 	.short	0x0002
        /*001a*/ 	.short	0x0064
        /*001c*/ 	.short	0x0082
	.zero		2


//--------------------- .nv.info                  --------------------------
	.section	.nv.info,"",@"SHT_CUDA_INFO"
	.align	4


	//----- nvinfo : EIATTR_REGCOUNT
	.align		4
        /*0000*/ 	.byte	0x04, 0x2f
        /*0002*/ 	.short	(.L_1 - .L_0)
	.align		4
.L_0:
        /*0004*/ 	.word	index@(_Z5girarPA3_iS0_)
        /*0008*/ 	.word	0x0000000e


	//----- nvinfo : EIATTR_FRAME_SIZE
	.align		4
.L_1:
        /*000c*/ 	.byte	0x04, 0x11
        /*000e*/ 	.short	(.L_3 - .L_2)
	.align		4
.L_2:
        /*0010*/ 	.word	index@(_Z5girarPA3_iS0_)
        /*0014*/ 	.word	0x00000000


	//----- nvinfo : EIATTR_REGCOUNT
	.align		4
.L_3:
        /*0018*/ 	.byte	0x04, 0x2f
        /*001a*/ 	.short	(.L_5 - .L_4)
	.align		4
.L_4:
        /*001c*/ 	.word	index@(_Z11convolucionPA32_iPA3_iS0_)
        /*0020*/ 	.word	0x00000010


	//----- nvinfo : EIATTR_FRAME_SIZE
	.align		4
.L_5:
        /*0024*/ 	.byte	0x04, 0x11
        /*0026*/ 	.short	(.L_7 - .L_6)
	.align		4
.L_6:
        /*0028*/ 	.word	index@(_Z11convolucionPA32_iPA3_iS0_)
        /*002c*/ 	.word	0x00000000


	//----- nvinfo : EIATTR_MIN_STACK_SIZE
	.align		4
.L_7:
        /*0030*/ 	.byte	0x04, 0x12
        /*0032*/ 	.short	(.L_9 - .L_8)
	.align		4
.L_8:
        /*0034*/ 	.word	index@(_Z11convolucionPA32_iPA3_iS0_)
        /*0038*/ 	.word	0x00000000


	//----- nvinfo : EIATTR_MIN_STACK_SIZE
	.align		4
.L_9:
        /*003c*/ 	.byte	0x04, 0x12
        /*003e*/ 	.short	(.L_11 - .L_10)
	.align		4
.L_10:
        /*0040*/ 	.word	index@(_Z5girarPA3_iS0_)
        /*0044*/ 	.word	0x00000000
.L_11:


//--------------------- .nv.compat                --------------------------
	.section	.nv.compat,"",@"SHT_CUDA_COMPAT_INFO"
	.align	4
        /*0000*/ 	.byte	0x02, 0x09, 0x00, 0x00, 0x02, 0x02, 0x01, 0x00, 0x02, 0x05, 0x05, 0x00, 0x03, 0x07, 0x01, 0x01
        /*0010*/ 	.byte	0x02, 0x03, 0x00, 0x00, 0x02, 0x06, 0x01, 0x00, 0x04, 0x0b, 0x08, 0x00, 0x09, 0x00, 0x00, 0x00
        /*0020*/ 	.byte	0x00, 0x00, 0x00, 0x00


//--------------------- .nv.info._Z11convolucionPA32_iPA3_iS0_ --------------------------
	.section	.nv.info._Z11convolucionPA32_iPA3_iS0_,"",@"SHT_CUDA_INFO"
	.sectionflags	@""
	.align	4


	//----- nvinfo : EIATTR_CUDA_API_VERSION
	.align		4
        /*0000*/ 	.byte	0x04, 0x37
        /*0002*/ 	.short	(.L_13 - .L_12)
.L_12:
        /*0004*/ 	.word	0x00000082


	//----- nvinfo : EIATTR_KPARAM_INFO
	.align		4
.L_13:
        /*0008*/ 	.byte	0x04, 0x17
        /*000a*/ 	.short	(.L_15 - .L_14)
.L_14:
        /*000c*/ 	.word	0x00000000
        /*0010*/ 	.short	0x0002
        /*0012*/ 	.short	0x0010
        /*0014*/ 	.byte	0x00, 0xf5, 0x21, 0x00


	//----- nvinfo : EIATTR_KPARAM_INFO
	.align		4
.L_15:
        /*0018*/ 	.byte	0x04, 0x17
        /*001a*/ 	.short	(.L_17 - .L_16)
.L_16:
        /*001c*/ 	.word	0x00000000
        /*0020*/ 	.short	0x0001
        /*0022*/ 	.short	0x0008
        /*0024*/ 	.byte	0x00, 0xf5, 0x21, 0x00


	//----- nvinfo : EIATTR_KPARAM_INFO
	.align		4
.L_17:
        /*0028*/ 	.byte	0x04, 0x17
        /*002a*/ 	.short	(.L_19 - .L_18)
.L_18:
        /*002c*/ 	.word	0x00000000
        /*0030*/ 	.short	0x0000
        /*0032*/ 	.short	0x0000
        /*0034*/ 	.byte	0x00, 0xf5, 0x21, 0x00


	//----- nvinfo : EIATTR_SPARSE_MMA_MASK
	.align		4
.L_19:
        /*0038*/ 	.byte	0x03, 0x50
        /*003a*/ 	.short	0x0000


	//----- nvinfo : EIATTR_MAXREG_COUNT
	.align		4
        /*003c*/ 	.byte	0x03, 0x1b
        /*003e*/ 	.short	0x00ff


	//----- nvinfo : EIATTR_MERCURY_ISA_VERSION
	.align		4
        /*0040*/ 	.byte	0x03, 0x5f
        /*0042*/ 	.short	0x0101


	//----- nvinfo : EIATTR_VRC_CTA_INIT_COUNT
	.align		4
        /*0044*/ 	.byte	0x02, 0x4a
	.zero		1
	.zero		1


	//----- nvinfo : EIATTR_EXIT_INSTR_OFFSETS
	.align		4
        /*0048*/ 	.byte	0x04, 0x1c
        /*004a*/ 	.short	(.L_21 - .L_20)


	//   ....[0]....
.L_20:
        /*004c*/ 	.word	0x00000490


	//----- nvinfo : EIATTR_CRS_STACK_SIZE
	.align		4
.L_21:
        /*0050*/ 	.byte	0x04, 0x1e
        /*0052*/ 	.short	(.L_23 - .L_22)
.L_22:
        /*0054*/ 	.word	0x00000000


	//----- nvinfo : EIATTR_CBANK_PARAM_SIZE
	.align		4
.L_23:
        /*0058*/ 	.byte	0x03, 0x19
        /*005a*/ 	.short	0x0018


	//----- nvinfo : EIATTR_PARAM_CBANK
	.align		4
        /*005c*/ 	.byte	0x04, 0x0a
        /*005e*/ 	.short	(.L_25 - .L_24)
	.align		4
.L_24:
        /*0060*/ 	.word	index@(.nv.constant0._Z11convolucionPA32_iPA3_iS0_)
        /*0064*/ 	.short	0x0380
        /*0066*/ 	.short	0x0018


	//----- nvinfo : EIATTR_SW_WAR
	.align		4
.L_25:
        /*0068*/ 	.byte	0x04, 0x36
        /*006a*/ 	.short	(.L_27 - .L_26)
.L_26:
        /*006c*/ 	.word	0x00000008
.L_27:


//--------------------- .nv.info._Z5girarPA3_iS0_ --------------------------
	.section	.nv.info._Z5girarPA3_iS0_,"",@"SHT_CUDA_INFO"
	.sectionflags	@""
	.align	4


	//----- nvinfo : EIATTR_CUDA_API_VERSION
	.align		4
        /*0000*/ 	.byte	0x04, 0x37
        /*0002*/ 	.short	(.L_29 - .L_28)
.L_28:
        /*0004*/ 	.word	0x00000082


	//----- nvinfo : EIATTR_KPARAM_INFO
	.align		4
.L_29:
        /*0008*/ 	.byte	0x04, 0x17
        /*000a*/ 	.short	(.L_31 - .L_30)
.L_30:
        /*000c*/ 	.word	0x00000000
        /*0010*/ 	.short	0x0001
        /*0012*/ 	.short	0x0008
        /*0014*/ 	.byte	0x00, 0xf5, 0x21, 0x00


	//----- nvinfo : EIATTR_KPARAM_INFO
	.align		4
.L_31:
        /*0018*/ 	.byte	0x04, 0x17
        /*001a*/ 	.short	(.L_33 - .L_32)
.L_32:
        /*001c*/ 	.word	0x00000000
        /*0020*/ 	.short	0x0000
        /*0022*/ 	.short	0x0000
        /*0024*/ 	.byte	0x00, 0xf5, 0x21, 0x00


	//----- nvinfo : EIATTR_SPARSE_MMA_MASK
	.align		4
.L_33:
        /*0028*/ 	.byte	0x03, 0x50
        /*002a*/ 	.short	0x0000


	//----- nvinfo : EIATTR_MAXREG_COUNT
	.align		4
        /*002c*/ 	.byte	0x03, 0x1b
        /*002e*/ 	.short	0x00ff


	//----- nvinfo : EIATTR_MERCURY_ISA_VERSION
	.align		4
        /*0030*/ 	.byte	0x03, 0x5f
        /*0032*/ 	.short	0x0101


	//----- nvinfo : EIATTR_VRC_CTA_INIT_COUNT
	.align		4
        /*0034*/ 	.byte	0x02, 0x4a
	.zero		1
	.zero		1


	//----- nvinfo : EIATTR_EXIT_INSTR_OFFSETS
	.align		4
        /*0038*/ 	.byte	0x04, 0x1c
        /*003a*/ 	.short	(.L_35 - .L_34)


	//   ....[0]....
.L_34:
        /*003c*/ 	.word	0x00000200


	//----- nvinfo : EIATTR_CRS_STACK_SIZE
	.align		4
.L_35:
        /*0040*/ 	.byte	0x04, 0x1e
        /*0042*/ 	.short	(.L_37 - .L_36)
.L_36:
        /*0044*/ 	.word	0x00000000


	//----- nvinfo : EIATTR_CBANK_PARAM_SIZE
	.align		4
.L_37:
        /*0048*/ 	.byte	0x03, 0x19
        /*004a*/ 	.short	0x0010


	//----- nvinfo : EIATTR_PARAM_CBANK
	.align		4
        /*004c*/ 	.byte	0x04, 0x0a
        /*004e*/ 	.short	(.L_39 - .L_38)
	.align		4
.L_38:
        /*0050*/ 	.word	index@(.nv.constant0._Z5girarPA3_iS0_)
        /*0054*/ 	.short	0x0380
        /*0056*/ 	.short	0x0010


	//----- nvinfo : EIATTR_SW_WAR
	.align		4
.L_39:
        /*0058*/ 	.byte	0x04, 0x36
        /*005a*/ 	.short	(.L_41 - .L_40)
.L_40:
        /*005c*/ 	.word	0x00000008
.L_41:


//--------------------- .nv.callgraph             --------------------------
	.section	.nv.callgraph,"",@"SHT_CUDA_CALLGRAPH"
	.align	4
	.sectionentsize	8
	.align		4
        /*0000*/ 	.word	0x00000000
	.align		4
        /*0004*/ 	.word	0xffffffff
	.align		4
        /*0008*/ 	.word	0x00000000
	.align		4
        /*000c*/ 	.word	0xfffffffe
	.align		4
        /*0010*/ 	.word	0x00000000
	.align		4
        /*0014*/ 	.word	0xfffffffd
	.align		4
        /*0018*/ 	.word	0x00000000
	.align		4
        /*001c*/ 	.word	0xfffffffc


//--------------------- .text._Z11convolucionPA32_iPA3_iS0_ --------------------------
	.section	.text._Z11convolucionPA32_iPA3_iS0_,"ax",@progbits
	.align	128
        .global         _Z11convolucionPA32_iPA3_iS0_
        .type           _Z11convolucionPA32_iPA3_iS0_,@function
        .size           _Z11convolucionPA32_iPA3_iS0_,(.L_x_16 - _Z11convolucionPA32_iPA3_iS0_)
        .other          _Z11convolucionPA32_iPA3_iS0_,@"STO_CUDA_ENTRY STV_DEFAULT"
_Z11convolucionPA32_iPA3_iS0_:
.text._Z11convolucionPA32_iPA3_iS0_:
[----:B------:R-:W-:Y:S01]  /*0000*/  LDC R1, c[0x0][0x37c] ;  /* 0x0000df00ff017b82 */ /* 0x000fe20000000800 */
[----:B------:R-:W0:Y:S07]  /*0010*/  S2R R4, SR_CTAID.Y ;  /* 0x0000000000047919 */ /* 0x000e2e0000002600 */
[----:B------:R-:W1:Y:S01]  /*0020*/  LDC.64 R8, c[0x0][0x380] ;  /* 0x0000e000ff087b82 */ /* 0x000e620000000a00 */
[----:B------:R-:W-:Y:S01]  /*0030*/  BSSY.RECONVERGENT B1, `(.L_x_0) ;  /* 0x000002a000017945 */ /* 0x000fe20003800200 */
[----:B------:R-:W2:Y:S01]  /*0040*/  LDCU.64 UR4, c[0x0][0x358] ;  /* 0x00006b00ff0477ac */ /* 0x000ea20008000a00 */
[----:B------:R-:W0:Y:S02]  /*0050*/  S2R R3, SR_TID.Y ;  /* 0x0000000000037919 */ /* 0x000e240000002200 */
[----:B------:R-:W-:Y:S01]  /*0060*/  BSSY.RELIABLE B0, `(.L_x_1) ;  /* 0x0000020000007945 */ /* 0x000fe20003800100 */
[----:B------:R-:W3:Y:S01]  /*0070*/  S2R R0, SR_CTAID.X ;  /* 0x0000000000007919 */ /* 0x000ee20000002500 */
[----:B------:R-:W3:Y:S01]  /*0080*/  S2R R5, SR_TID.X ;  /* 0x0000000000057919 */ /* 0x000ee20000002100 */
[----:B0-----:R-:W-:-:S04]  /*0090*/  LEA R4, R4, R3, 0x4 ;  /* 0x0000000304047211 */ /* 0x001fc800078e20ff */
[C---:B------:R-:W-:Y:S01]  /*00a0*/  ISETP.NE.AND P0, PT, R4.reuse, RZ, PT ;  /* 0x000000ff0400720c */ /* 0x040fe20003f05270 */
[----:B-1----:R-:W-:Y:S01]  /*00b0*/  IMAD.WIDE.U32 R2, R4, 0x80, R8 ;  /* 0x0000008004027825 */ /* 0x002fe200078e0008 */
[----:B---3--:R-:W-:-:S03]  /*00c0*/  LEA R0, R0, R5, 0x4 ;  /* 0x0000000500007211 */ /* 0x008fc600078e20ff */
[----:B------:R-:W-:Y:S01]  /*00d0*/  HFMA2 R5, -RZ, RZ, 0, 0 ;  /* 0x00000000ff057431 */ /* 0x000fe200000001ff */
[----:B------:R-:W-:-:S07]  /*00e0*/  IADD3 R13, PT, PT, R0, -0x1, RZ ;  /* 0xffffffff000d7810 */ /* 0x000fce0007ffe0ff */
[----:B--2---:R-:W-:Y:S05]  /*00f0*/  @!P0 BRA `(.L_x_2) ;  /* 0x0000000000488947 */ /* 0x004fea0003800000 */
[----:B------:R-:W0:Y:S01]  /*0100*/  LDC.64 R6, c[0x0][0x388] ;  /* 0x0000e200ff067b82 */ /* 0x000e220000000a00 */
[----:B------:R-:W-:-:S05]  /*0110*/  IADD3 R5, PT, PT, R4, -0x1, RZ ;  /* 0xffffffff04057810 */ /* 0x000fca0007ffe0ff */
[----:B------:R-:W-:-:S04]  /*0120*/  IMAD.WIDE.U32 R8, R5, 0x80, R8 ;  /* 0x0000008005087825 */ /* 0x000fc800078e0008 */
[----:B------:R-:W-:-:S05]  /*0130*/  IMAD.WIDE R10, R0, 0x4, R8 ;  /* 0x00000004000a7825 */ /* 0x000fca00078e0208 */
[----:B------:R-:W2:Y:S04]  /*0140*/  LDG.E R5, desc[UR4][R10.64] ;  /* 0x000000040a057981 */ /* 0x000ea8000c1e1900 */
[----:B0-----:R-:W2:Y:S01]  /*0150*/  LDG.E R12, desc[UR4][R6.64+0x4] ;  /* 0x00000404060c7981 */ /* 0x001ea2000c1e1900 */
[----:B------:R-:W-:Y:S01]  /*0160*/  ISETP.GE.AND P0, PT, R0, 0x1, PT ;  /* 0x000000010000780c */ /* 0x000fe20003f06270 */
[----:B--2---:R-:W-:-:S12]  /*0170*/  IMAD R5, R5, R12, RZ ;  /* 0x0000000c05057224 */ /* 0x004fd800078e02ff */
[----:B------:R-:W-:Y:S05]  /*0180*/  @!P0 BRA `(.L_x_3) ;  /* 0x0000000000188947 */ /* 0x000fea0003800000 */
[----:B------:R-:W-:Y:S01]  /*0190*/  IMAD.WIDE.U32 R8, R13, 0x4, R8 ;  /* 0x000000040d087825 */ /* 0x000fe200078e0008 */
[----:B------:R-:W2:Y:S05]  /*01a0*/  LDG.E R12, desc[UR4][R6.64] ;  /* 0x00000004060c7981 */ /* 0x000eaa000c1e1900 */
[----:B------:R-:W2:Y:S01]  /*01b0*/  LDG.E R8, desc[UR4][R8.64] ;  /* 0x0000000408087981 */ /* 0x000ea2000c1e1900 */
[----:B------:R-:W-:Y:S01]  /*01c0*/  ISETP.GT.U32.AND P0, PT, R0, 0x1e, PT ;  /* 0x0000001e0000780c */ /* 0x000fe20003f04070 */
[----:B--2---:R-:W-:-:S12]  /*01d0*/  IMAD R5, R8, R12, R5 ;  /* 0x0000000c08057224 */ /* 0x004fd800078e0205 */
[----:B------:R-:W-:Y:S05]  /*01e0*/  @P0 BRA `(.L_x_4) ;  /* 0x00000000001c0947 */ /* 0x000fea0003800000 */
.L_x_3:
[----:B------:R-:W2:Y:S04]  /*01f0*/  LDG.E R10, desc[UR4][R10.64+0x4] ;  /* 0x000004040a0a7981 */ /* 0x000ea8000c1e1900 */
[----:B------:R-:W2:Y:S02]  /*0200*/  LDG.E R6, desc[UR4][R6.64+0x8] ;  /* 0x0000080406067981 */ /* 0x000ea4000c1e1900 */
[----:B--2---:R-:W-:-:S07]  /*0210*/  IMAD R5, R10, R6, R5 ;  /* 0x000000060a057224 */ /* 0x004fce00078e0205 */
.L_x_2:
[----:B------:R-:W-:Y:S02]  /*0220*/  ISETP.GE.AND P1, PT, R0, 0x1, PT ;  /* 0x000000010000780c */ /* 0x000fe40003f26270 */
[----:B------:R-:W-:-:S11]  /*0230*/  PLOP3.LUT P0, PT, PT, PT, PT, 0x8, 0x80 ;  /* 0x000000000080781c */ /* 0x000fd60003f0e170 */
[----:B------:R-:W-:Y:S05]  /*0240*/  @!P1 BREAK.RELIABLE B0 ;  /* 0x0000000000009942 */ /* 0x000fea0003800100 */
[----:B------:R-:W-:Y:S05]  /*0250*/  @!P1 BRA `(.L_x_5) ;  /* 0x00000000001c9947 */ /* 0x000fea0003800000 */
.L_x_4:
[----:B------:R-:W-:Y:S05]  /*0260*/  BSYNC.RELIABLE B0 ;  /* 0x0000000000007941 */ /* 0x000fea0003800100 */
.L_x_1:
[----:B------:R-:W0:Y:S01]  /*0270*/  LDC.64 R8, c[0x0][0x388] ;  /* 0x0000e200ff087b82 */ /* 0x000e220000000a00 */
[----:B------:R-:W-:-:S06]  /*0280*/  IMAD.WIDE.U32 R6, R13, 0x4, R2 ;  /* 0x000000040d067825 */ /* 0x000fcc00078e0002 */
[----:B------:R-:W2:Y:S04]  /*0290*/  LDG.E R6, desc[UR4][R6.64] ;  /* 0x0000000406067981 */ /* 0x000ea8000c1e1900 */
[----:B0-----:R-:W2:Y:S01]  /*02a0*/  LDG.E R8, desc[UR4][R8.64+0xc] ;  /* 0x00000c0408087981 */ /* 0x001ea2000c1e1900 */
[----:B------:R-:W-:Y:S01]  /*02b0*/  PLOP3.LUT P0, PT, PT, PT, PT, 0x80, 0x8 ;  /* 0x000000000008781c */ /* 0x000fe20003f0f070 */
[----:B--2---:R-:W-:-:S12]  /*02c0*/  IMAD R5, R6, R8, R5 ;  /* 0x0000000806057224 */ /* 0x004fd800078e0205 */
.L_x_5:
[----:B------:R-:W-:Y:S05]  /*02d0*/  BSYNC.RECONVERGENT B1 ;  /* 0x0000000000017941 */ /* 0x000fea0003800200 */
.L_x_0:
[----:B------:R-:W-:Y:S05]  /*02e0*/  WARPSYNC.ALL ;  /* 0x0000000000007948 */ /* 0x000fea0003800000 */
[----:B------:R-:W0:Y:S01]  /*02f0*/  LDC.64 R6, c[0x0][0x388] ;  /* 0x0000e200ff067b82 */ /* 0x000e220000000a00 */
[C---:B------:R-:W-:Y:S01]  /*0300*/  ISETP.GT.AND P1, PT, R0.reuse, 0x1e, PT ;  /* 0x0000001e0000780c */ /* 0x040fe20003f24270 */
[----:B------:R-:W-:-:S05]  /*0310*/  IMAD.WIDE R2, R0, 0x4, R2 ;  /* 0x0000000400027825 */ /* 0x000fca00078e0202 */
[----:B------:R-:W2:Y:S01]  /*0320*/  LDG.E R10, desc[UR4][R2.64] ;  /* 0x00000004020a7981 */ /* 0x000ea2000c1e1900 */
[----:B------:R-:W1:Y:S06]  /*0330*/  LDC.64 R8, c[0x0][0x390] ;  /* 0x0000e400ff087b82 */ /* 0x000e6c0000000a00 */
[----:B------:R-:W3:Y:S04]  /*0340*/  @!P1 LDG.E R12, desc[UR4][R2.64+0x4] ;  /* 0x00000404020c9981 */ /* 0x000ee8000c1e1900 */
[----:B0-----:R-:W2:Y:S04]  /*0350*/  LDG.E R11, desc[UR4][R6.64+0x10] ;  /* 0x00001004060b7981 */ /* 0x001ea8000c1e1900 */
[----:B------:R-:W3:Y:S01]  /*0360*/  @!P1 LDG.E R13, desc[UR4][R6.64+0x14] ;  /* 0x00001404060d9981 */ /* 0x000ee2000c1e1900 */
[C---:B------:R-:W-:Y:S01]  /*0370*/  ISETP.GT.U32.AND P2, PT, R4.reuse, 0x1e, PT ;  /* 0x0000001e0400780c */ /* 0x040fe20003f44070 */
[----:B-1----:R-:W-:Y:S01]  /*0380*/  IMAD.WIDE.U32 R8, R4, 0x80, R8 ;  /* 0x0000008004087825 */ /* 0x002fe200078e0008 */
[----:B------:R-:W-:Y:S03]  /*0390*/  BSSY.RECONVERGENT B1, `(.L_x_6) ;  /* 0x000000e000017945 */ /* 0x000fe60003800200 */
[----:B------:R-:W-:-:S04]  /*03a0*/  IMAD.WIDE R8, R0, 0x4, R8 ;  /* 0x0000000400087825 */ /* 0x000fc800078e0208 */
[----:B--2---:R-:W-:-:S04]  /*03b0*/  IMAD R5, R10, R11, R5 ;  /* 0x0000000b0a057224 */ /* 0x004fc800078e0205 */
[----:B---3--:R-:W-:Y:S01]  /*03c0*/  @!P1 IMAD R5, R12, R13, R5 ;  /* 0x0000000d0c059224 */ /* 0x008fe200078e0205 */
[----:B------:R-:W-:Y:S06]  /*03d0*/  @P2 BRA `(.L_x_7) ;  /* 0x0000000000242947 */ /* 0x000fec0003800000 */
[----:B------:R-:W2:Y:S04]  /*03e0*/  LDG.E R0, desc[UR4][R2.64+0x80] ;  /* 0x0000800402007981 */ /* 0x000ea8000c1e1900 */
[----:B------:R-:W2:Y:S04]  /*03f0*/  LDG.E R4, desc[UR4][R6.64+0x1c] ;  /* 0x00001c0406047981 */ /* 0x000ea8000c1e1900 */
[----:B------:R-:W3:Y:S04]  /*0400*/  @P0 LDG.E R10, desc[UR4][R2.64+0x7c] ;  /* 0x00007c04020a0981 */ /* 0x000ee8000c1e1900 */
[----:B------:R-:W3:Y:S04]  /*0410*/  @P0 LDG.E R11, desc[UR4][R6.64+0x18] ;  /* 0x00001804060b0981 */ /* 0x000ee8000c1e1900 */
[----:B------:R-:W4:Y:S04]  /*0420*/  @!P1 LDG.E R12, desc[UR4][R2.64+0x84] ;  /* 0x00008404020c9981 */ /* 0x000f28000c1e1900 */
[----:B------:R-:W4:Y:S01]  /*0430*/  @!P1 LDG.E R13, desc[UR4][R6.64+0x20] ;  /* 0x00002004060d9981 */ /* 0x000f22000c1e1900 */
[----:B--2---:R-:W-:-:S04]  /*0440*/  IMAD R5, R0, R4, R5 ;  /* 0x0000000400057224 */ /* 0x004fc800078e0205 */
[----:B---3--:R-:W-:-:S04]  /*0450*/  @P0 IMAD R5, R10, R11, R5 ;  /* 0x0000000b0a050224 */ /* 0x008fc800078e0205 */
[----:B----4-:R-:W-:-:S07]  /*0460*/  @!P1 IMAD R5, R12, R13, R5 ;  /* 0x0000000d0c059224 */ /* 0x010fce00078e0205 */
.L_x_7:
[----:B------:R-:W-:Y:S05]  /*0470*/  BSYNC.RECONVERGENT B1 ;  /* 0x0000000000017941 */ /* 0x000fea0003800200 */
.L_x_6:
[----:B------:R-:W-:Y:S01]  /*0480*/  STG.E desc[UR4][R8.64], R5 ;  /* 0x0000000508007986 */ /* 0x000fe2000c101904 */
[----:B------:R-:W-:Y:S05]  /*0490*/  EXIT ;  /* 0x000000000000794d */ /* 0x000fea0003800000 */
.L_x_8:
[----:B------:R-:W-:-:S00]  /*04a0*/  BRA `(.L_x_8) ;  /* 0xfffffffc00fc7947 */ /* 0x000fc0000383ffff */
[----:B------:R-:W-:-:S00]  /*04b0*/  NOP ;  /* 0x0000000000007918 */ /* 0x000fc00000000000 */
        /* <DEDUP_REMOVED lines=12> */
.L_x_16:


//--------------------- .text._Z5girarPA3_iS0_    --------------------------
	.section	.text._Z5girarPA3_iS0_,"ax",@progbits
	.align	128
        .global         _Z5girarPA3_iS0_
        .type           _Z5girarPA3_iS0_,@function
        .size           _Z5girarPA3_iS0_,(.L_x_17 - _Z5girarPA3_iS0_)
        .other          _Z5girarPA3_iS0_,@"STO_CUDA_ENTRY STV_DEFAULT"
_Z5girarPA3_iS0_:
.text._Z5girarPA3_iS0_:
[----:B------:R-:W-:Y:S01]  /*0000*/  LDC R1, c[0x0][0x37c] ;  /* 0x0000df00ff017b82 */ /* 0x000fe20000000800 */
[----:B------:R-:W0:Y:S01]  /*0010*/  S2R R5, SR_TID.X ;  /* 0x0000000000057919 */ /* 0x000e220000002100 */
[----:B------:R-:W-:Y:S01]  /*0020*/  BSSY.RECONVERGENT B0, `(.L_x_9) ;  /* 0x000000a000007945 */ /* 0x000fe20003800200 */
[----:B------:R-:W1:Y:S01]  /*0030*/  S2R R11, SR_TID.Y ;  /* 0x00000000000b7919 */ /* 0x000e620000002200 */
[----:B0-----:R-:W-:-:S13]  /*0040*/  ISETP.NE.AND P0, PT, R5, 0x2, PT ;  /* 0x000000020500780c */ /* 0x001fda0003f05270 */
[----:B-1----:R-:W-:Y:S05]  /*0050*/  @!P0 BRA `(.L_x_10) ;  /* 0x0000000000148947 */ /* 0x002fea0003800000 */
[----:B------:R-:W-:Y:S01]  /*0060*/  ISETP.NE.AND P0, PT, R5, RZ, PT ;  /* 0x000000ff0500720c */ /* 0x000fe20003f05270 */
[----:B------:R-:W-:-:S12]  /*0070*/  IMAD.MOV.U32 R7, RZ, RZ, R5 ;  /* 0x000000ffff077224 */ /* 0x000fd800078e0005 */
[----:B------:R-:W-:Y:S05]  /*0080*/  @P0 BRA `(.L_x_11) ;  /* 0x00000000000c0947 */ /* 0x000fea0003800000 */
[----:B------:R-:W-:Y:S01]  /*0090*/  IMAD.MOV.U32 R7, RZ, RZ, 0x2 ;  /* 0x00000002ff077424 */ /* 0x000fe200078e00ff */
[----:B------:R-:W-:Y:S06]  /*00a0*/  BRA `(.L_x_11) ;  /* 0x0000000000047947 */ /* 0x000fec0003800000 */
.L_x_10:
[----:B------:R-:W-:-:S07]  /*00b0*/  HFMA2 R7, -RZ, RZ, 0, 0 ;  /* 0x00000000ff077431 */ /* 0x000fce00000001ff */
.L_x_11:
[----:B------:R-:W-:Y:S05]  /*00c0*/  BSYNC.RECONVERGENT B0 ;  /* 0x0000000000007941 */ /* 0x000fea0003800200 */
.L_x_9:
[----:B------:R-:W-:Y:S01]  /*00d0*/  ISETP.NE.AND P0, PT, R11, 0x2, PT ;  /* 0x000000020b00780c */ /* 0x000fe20003f05270 */
[----:B------:R-:W0:Y:S01]  /*00e0*/  LDCU.64 UR4, c[0x0][0x358] ;  /* 0x00006b00ff0477ac */ /* 0x000e220008000a00 */
[----:B------:R-:W-:Y:S11]  /*00f0*/  BSSY.RECONVERGENT B0, `(.L_x_12) ;  /* 0x0000008000007945 */ /* 0x000ff60003800200 */
[----:B------:R-:W-:Y:S05]  /*0100*/  @!P0 BRA `(.L_x_13) ;  /* 0x0000000000148947 */ /* 0x000fea0003800000 */
[----:B------:R-:W-:Y:S01]  /*0110*/  ISETP.NE.AND P0, PT, R11, RZ, PT ;  /* 0x000000ff0b00720c */ /* 0x000fe20003f05270 */
[----:B------:R-:W-:-:S12]  /*0120*/  IMAD.MOV.U32 R9, RZ, RZ, R11 ;  /* 0x000000ffff097224 */ /* 0x000fd800078e000b */
[----:B------:R-:W-:Y:S05]  /*0130*/  @P0 BRA `(.L_x_14) ;  /* 0x00000000000c0947 */ /* 0x000fea0003800000 */
[----:B------:R-:W-:Y:S01]  /*0140*/  MOV R9, 0x2 ;  /* 0x0000000200097802 */ /* 0x000fe20000000f00 */
[----:B------:R-:W-:Y:S06]  /*0150*/  BRA `(.L_x_14) ;  /* 0x0000000000047947 */ /* 0x000fec0003800000 */
.L_x_13:
[----:B------:R-:W-:-:S07]  /*0160*/  HFMA2 R9, -RZ, RZ, 0, 0 ;  /* 0x00000000ff097431 */ /* 0x000fce00000001ff */
.L_x_14:
[----:B0-----:R-:W-:Y:S05]  /*0170*/  BSYNC.RECONVERGENT B0 ;  /* 0x0000000000007941 */ /* 0x001fea0003800200 */
.L_x_12:
[----:B------:R-:W0:Y:S02]  /*0180*/  LDC.64 R2, c[0x0][0x380] ;  /* 0x0000e000ff027b82 */ /* 0x000e240000000a00 */
[----:B0-----:R-:W-:-:S04]  /*0190*/  IMAD.WIDE.U32 R2, R11, 0xc, R2 ;  /* 0x0000000c0b027825 */ /* 0x001fc800078e0002 */
[----:B------:R-:W-:Y:S02]  /*01a0*/  IMAD.WIDE.U32 R2, R5, 0x4, R2 ;  /* 0x0000000405027825 */ /* 0x000fe400078e0002 */
[----:B------:R-:W0:Y:S04]  /*01b0*/  LDC.64 R4, c[0x0][0x388] ;  /* 0x0000e200ff047b82 */ /* 0x000e280000000a00 */
[----:B------:R-:W2:Y:S01]  /*01c0*/  LDG.E R3, desc[UR4][R2.64] ;  /* 0x0000000402037981 */ /* 0x000ea2000c1e1900 */
[----:B0-----:R-:W-:-:S04]  /*01d0*/  IMAD.WIDE.U32 R4, R9, 0xc, R4 ;  /* 0x0000000c09047825 */ /* 0x001fc800078e0004 */
[----:B------:R-:W-:-:S05]  /*01e0*/  IMAD.WIDE.U32 R4, R7, 0x4, R4 ;  /* 0x0000000407047825 */ /* 0x000fca00078e0004 */
[----:B--2---:R-:W-:Y:S01]  /*01f0*/  STG.E desc[UR4][R4.64], R3 ;  /* 0x0000000304007986 */ /* 0x004fe2000c101904 */
[----:B------:R-:W-:Y:S05]  /*0200*/  EXIT ;  /* 0x000000000000794d */ /* 0x000fea0003800000 */
.L_x_15:
        /* <DEDUP_REMOVED lines=15> */
.L_x_17:


//--------------------- .nv.shared.reserved.0     --------------------------
	.section	.nv.shared.reserved.0,"aw",@nobits
	.weak		__nv_reservedSMEM_offset_0_alias
	.size		__nv_reservedSMEM_offset_0_alias, 0, 64
	.other		__nv_reservedSMEM_offset_0_alias,@"STO_CUDA_RESERVED_SHARED STV_DEFAULT"
__nv_reservedSMEM_offset_0_alias:
	.zero		0
	.zero		64


//--------------------- .nv.constant0._Z11convolucionPA32_iPA3_iS0_ --------------------------
	.section	.nv.constant0._Z11convolucionPA32_iPA3_iS0_,"a",@progbits
	.sectionflags	@""
	.align	4
.nv.constant0._Z11convolucionPA32_iPA3_iS0_:
	.zero		920


//--------------------- .nv.constant0._Z5girarPA3_iS0_ --------------------------
	.section	.nv.constant0._Z5girarPA3_iS0_,"a",@progbits
	.sectionflags	@""
	.align	4
.nv.constant0._Z5girarPA3_iS0_:
	.zero		912


//--------------------- SYMBOLS --------------------------

	.type		.nv.reservedSmem.offset0,@object
	.size		.nv.reservedSmem.offset0,0x4
